//
// Generated by NVIDIA NVVM Compiler
//
// Compiler Build ID: CL-36424714
// Cuda compilation tools, release 13.0, V13.0.88
// Based on NVVM 20.0.0
//

.version 9.0
.target sm_100
.address_size 64

	// .globl	_Z3expPPdS0_ii

.visible .entry _Z3expPPdS0_ii(
	.param .u64 .ptr .align 1 _Z3expPPdS0_ii_param_0,
	.param .u64 .ptr .align 1 _Z3expPPdS0_ii_param_1,
	.param .u32 _Z3expPPdS0_ii_param_2,
	.param .u32 _Z3expPPdS0_ii_param_3
)
{
	.reg .pred 	%p<12>;
	.reg .b32 	%r<54>;
	.reg .b32 	%f<174>;
	.reg .b64 	%rd<109>;
	.reg .b64 	%fd<31>;

	ld.param.u64 	%rd6, [_Z3expPPdS0_ii_param_0];
	ld.param.u64 	%rd7, [_Z3expPPdS0_ii_param_1];
	ld.param.u32 	%r13, [_Z3expPPdS0_ii_param_2];
	ld.param.u32 	%r14, [_Z3expPPdS0_ii_param_3];
	cvta.to.global.u64 	%rd1, %rd7;
	cvta.to.global.u64 	%rd2, %rd6;
	mov.u32 	%r15, %ntid.x;
	mov.u32 	%r16, %ctaid.x;
	mov.u32 	%r17, %tid.x;
	mad.lo.s32 	%r1, %r15, %r16, %r17;
	setp.ge.s32 	%p1, %r1, %r14;
	setp.lt.s32 	%p2, %r13, 1;
	or.pred  	%p3, %p1, %p2;
	@%p3 bra 	$L__BB0_12;
	and.b32  	%r2, %r13, 7;
	setp.lt.u32 	%p4, %r13, 8;
	mov.b32 	%r52, 0;
	@%p4 bra 	$L__BB0_4;
	and.b32  	%r52, %r13, 2147483640;
	neg.s32 	%r50, %r52;
	add.s64 	%rd108, %rd2, 32;
	mul.wide.s32 	%rd10, %r1, 8;
$L__BB0_3:
	.pragma "nounroll";
	ld.global.u64 	%rd8, [%rd108+-32];
	cvta.to.global.u64 	%rd9, %rd8;
	add.s64 	%rd11, %rd9, %rd10;
	ld.global.f64 	%fd1, [%rd11];
	cvt.rn.f32.f64 	%f1, %fd1;
	fma.rn.f32 	%f2, %f1, 0f3BBB989D, 0f3F000000;
	cvt.sat.f32.f32 	%f3, %f2;
	mov.f32 	%f4, 0f4B400001;
	mov.f32 	%f5, 0f437C0000;
	fma.rm.f32 	%f6, %f3, %f5, %f4;
	add.f32 	%f7, %f6, 0fCB40007F;
	neg.f32 	%f8, %f7;
	fma.rn.f32 	%f9, %f1, 0f3FB8AA3B, %f8;
	fma.rn.f32 	%f10, %f1, 0f32A57060, %f9;
	mov.b32 	%r19, %f6;
	shl.b32 	%r20, %r19, 23;
	mov.b32 	%f11, %r20;
	ex2.approx.ftz.f32 	%f12, %f10;
	mul.f32 	%f13, %f12, %f11;
	cvt.f64.f32 	%fd2, %f13;
	ld.global.u64 	%rd12, [%rd1];
	cvta.to.global.u64 	%rd13, %rd12;
	add.s64 	%rd14, %rd13, %rd10;
	st.global.f64 	[%rd14], %fd2;
	ld.global.u64 	%rd15, [%rd108+-24];
	cvta.to.global.u64 	%rd16, %rd15;
	add.s64 	%rd17, %rd16, %rd10;
	ld.global.f64 	%fd3, [%rd17];
	cvt.rn.f32.f64 	%f14, %fd3;
	fma.rn.f32 	%f15, %f14, 0f3BBB989D, 0f3F000000;
	cvt.sat.f32.f32 	%f16, %f15;
	fma.rm.f32 	%f17, %f16, %f5, %f4;
	add.f32 	%f18, %f17, 0fCB40007F;
	neg.f32 	%f19, %f18;
	fma.rn.f32 	%f20, %f14, 0f3FB8AA3B, %f19;
	fma.rn.f32 	%f21, %f14, 0f32A57060, %f20;
	mov.b32 	%r21, %f17;
	shl.b32 	%r22, %r21, 23;
	mov.b32 	%f22, %r22;
	ex2.approx.ftz.f32 	%f23, %f21;
	mul.f32 	%f24, %f23, %f22;
	cvt.f64.f32 	%fd4, %f24;
	ld.global.u64 	%rd18, [%rd1];
	cvta.to.global.u64 	%rd19, %rd18;
	add.s64 	%rd20, %rd19, %rd10;
	st.global.f64 	[%rd20], %fd4;
	ld.global.u64 	%rd21, [%rd108+-16];
	cvta.to.global.u64 	%rd22, %rd21;
	add.s64 	%rd23, %rd22, %rd10;
	ld.global.f64 	%fd5, [%rd23];
	cvt.rn.f32.f64 	%f25, %fd5;
	fma.rn.f32 	%f26, %f25, 0f3BBB989D, 0f3F000000;
	cvt.sat.f32.f32 	%f27, %f26;
	fma.rm.f32 	%f28, %f27, %f5, %f4;
	add.f32 	%f29, %f28, 0fCB40007F;
	neg.f32 	%f30, %f29;
	fma.rn.f32 	%f31, %f25, 0f3FB8AA3B, %f30;
	fma.rn.f32 	%f32, %f25, 0f32A57060, %f31;
	mov.b32 	%r23, %f28;
	shl.b32 	%r24, %r23, 23;
	mov.b32 	%f33, %r24;
	ex2.approx.ftz.f32 	%f34, %f32;
	mul.f32 	%f35, %f34, %f33;
	cvt.f64.f32 	%fd6, %f35;
	ld.global.u64 	%rd24, [%rd1];
	cvta.to.global.u64 	%rd25, %rd24;
	add.s64 	%rd26, %rd25, %rd10;
	st.global.f64 	[%rd26], %fd6;
	ld.global.u64 	%rd27, [%rd108+-8];
	cvta.to.global.u64 	%rd28, %rd27;
	add.s64 	%rd29, %rd28, %rd10;
	ld.global.f64 	%fd7, [%rd29];
	cvt.rn.f32.f64 	%f36, %fd7;
	fma.rn.f32 	%f37, %f36, 0f3BBB989D, 0f3F000000;
	cvt.sat.f32.f32 	%f38, %f37;
	fma.rm.f32 	%f39, %f38, %f5, %f4;
	add.f32 	%f40, %f39, 0fCB40007F;
	neg.f32 	%f41, %f40;
	fma.rn.f32 	%f42, %f36, 0f3FB8AA3B, %f41;
	fma.rn.f32 	%f43, %f36, 0f32A57060, %f42;
	mov.b32 	%r25, %f39;
	shl.b32 	%r26, %r25, 23;
	mov.b32 	%f44, %r26;
	ex2.approx.ftz.f32 	%f45, %f43;
	mul.f32 	%f46, %f45, %f44;
	cvt.f64.f32 	%fd8, %f46;
	ld.global.u64 	%rd30, [%rd1];
	cvta.to.global.u64 	%rd31, %rd30;
	add.s64 	%rd32, %rd31, %rd10;
	st.global.f64 	[%rd32], %fd8;
	ld.global.u64 	%rd33, [%rd108];
	cvta.to.global.u64 	%rd34, %rd33;
	add.s64 	%rd35, %rd34, %rd10;
	ld.global.f64 	%fd9, [%rd35];
	cvt.rn.f32.f64 	%f47, %fd9;
	fma.rn.f32 	%f48, %f47, 0f3BBB989D, 0f3F000000;
	cvt.sat.f32.f32 	%f49, %f48;
	fma.rm.f32 	%f50, %f49, %f5, %f4;
	add.f32 	%f51, %f50, 0fCB40007F;
	neg.f32 	%f52, %f51;
	fma.rn.f32 	%f53, %f47, 0f3FB8AA3B, %f52;
	fma.rn.f32 	%f54, %f47, 0f32A57060, %f53;
	mov.b32 	%r27, %f50;
	shl.b32 	%r28, %r27, 23;
	mov.b32 	%f55, %r28;
	ex2.approx.ftz.f32 	%f56, %f54;
	mul.f32 	%f57, %f56, %f55;
	cvt.f64.f32 	%fd10, %f57;
	ld.global.u64 	%rd36, [%rd1];
	cvta.to.global.u64 	%rd37, %rd36;
	add.s64 	%rd38, %rd37, %rd10;
	st.global.f64 	[%rd38], %fd10;
	ld.global.u64 	%rd39, [%rd108+8];
	cvta.to.global.u64 	%rd40, %rd39;
	add.s64 	%rd41, %rd40, %rd10;
	ld.global.f64 	%fd11, [%rd41];
	cvt.rn.f32.f64 	%f58, %fd11;
	fma.rn.f32 	%f59, %f58, 0f3BBB989D, 0f3F000000;
	cvt.sat.f32.f32 	%f60, %f59;
	fma.rm.f32 	%f61, %f60, %f5, %f4;
	add.f32 	%f62, %f61, 0fCB40007F;
	neg.f32 	%f63, %f62;
	fma.rn.f32 	%f64, %f58, 0f3FB8AA3B, %f63;
	fma.rn.f32 	%f65, %f58, 0f32A57060, %f64;
	mov.b32 	%r29, %f61;
	shl.b32 	%r30, %r29, 23;
	mov.b32 	%f66, %r30;
	ex2.approx.ftz.f32 	%f67, %f65;
	mul.f32 	%f68, %f67, %f66;
	cvt.f64.f32 	%fd12, %f68;
	ld.global.u64 	%rd42, [%rd1];
	cvta.to.global.u64 	%rd43, %rd42;
	add.s64 	%rd44, %rd43, %rd10;
	st.global.f64 	[%rd44], %fd12;
	ld.global.u64 	%rd45, [%rd108+16];
	cvta.to.global.u64 	%rd46, %rd45;
	add.s64 	%rd47, %rd46, %rd10;
	ld.global.f64 	%fd13, [%rd47];
	cvt.rn.f32.f64 	%f69, %fd13;
	fma.rn.f32 	%f70, %f69, 0f3BBB989D, 0f3F000000;
	cvt.sat.f32.f32 	%f71, %f70;
	fma.rm.f32 	%f72, %f71, %f5, %f4;
	add.f32 	%f73, %f72, 0fCB40007F;
	neg.f32 	%f74, %f73;
	fma.rn.f32 	%f75, %f69, 0f3FB8AA3B, %f74;
	fma.rn.f32 	%f76, %f69, 0f32A57060, %f75;
	mov.b32 	%r31, %f72;
	shl.b32 	%r32, %r31, 23;
	mov.b32 	%f77, %r32;
	ex2.approx.ftz.f32 	%f78, %f76;
	mul.f32 	%f79, %f78, %f77;
	cvt.f64.f32 	%fd14, %f79;
	ld.global.u64 	%rd48, [%rd1];
	cvta.to.global.u64 	%rd49, %rd48;
	add.s64 	%rd50, %rd49, %rd10;
	st.global.f64 	[%rd50], %fd14;
	ld.global.u64 	%rd51, [%rd108+24];
	cvta.to.global.u64 	%rd52, %rd51;
	add.s64 	%rd53, %rd52, %rd10;
	ld.global.f64 	%fd15, [%rd53];
	cvt.rn.f32.f64 	%f80, %fd15;
	fma.rn.f32 	%f81, %f80, 0f3BBB989D, 0f3F000000;
	cvt.sat.f32.f32 	%f82, %f81;
	fma.rm.f32 	%f83, %f82, %f5, %f4;
	add.f32 	%f84, %f83, 0fCB40007F;
	neg.f32 	%f85, %f84;
	fma.rn.f32 	%f86, %f80, 0f3FB8AA3B, %f85;
	fma.rn.f32 	%f87, %f80, 0f32A57060, %f86;
	mov.b32 	%r33, %f83;
	shl.b32 	%r34, %r33, 23;
	mov.b32 	%f88, %r34;
	ex2.approx.ftz.f32 	%f89, %f87;
	mul.f32 	%f90, %f89, %f88;
	cvt.f64.f32 	%fd16, %f90;
	ld.global.u64 	%rd54, [%rd1];
	cvta.to.global.u64 	%rd55, %rd54;
	add.s64 	%rd56, %rd55, %rd10;
	st.global.f64 	[%rd56], %fd16;
	add.s32 	%r50, %r50, 8;
	add.s64 	%rd108, %rd108, 64;
	setp.ne.s32 	%p5, %r50, 0;
	@%p5 bra 	$L__BB0_3;
$L__BB0_4:
	setp.eq.s32 	%p6, %r2, 0;
	@%p6 bra 	$L__BB0_12;
	and.b32  	%r8, %r13, 3;
	setp.lt.u32 	%p7, %r2, 4;
	@%p7 bra 	$L__BB0_7;
	mul.wide.u32 	%rd57, %r52, 8;
	add.s64 	%rd58, %rd2, %rd57;
	ld.global.u64 	%rd59, [%rd58];
	cvta.to.global.u64 	%rd60, %rd59;
	mul.wide.s32 	%rd61, %r1, 8;
	add.s64 	%rd62, %rd60, %rd61;
	ld.global.f64 	%fd17, [%rd62];
	cvt.rn.f32.f64 	%f91, %fd17;
	fma.rn.f32 	%f92, %f91, 0f3BBB989D, 0f3F000000;
	cvt.sat.f32.f32 	%f93, %f92;
	mov.f32 	%f94, 0f4B400001;
	mov.f32 	%f95, 0f437C0000;
	fma.rm.f32 	%f96, %f93, %f95, %f94;
	add.f32 	%f97, %f96, 0fCB40007F;
	neg.f32 	%f98, %f97;
	fma.rn.f32 	%f99, %f91, 0f3FB8AA3B, %f98;
	fma.rn.f32 	%f100, %f91, 0f32A57060, %f99;
	mov.b32 	%r35, %f96;
	shl.b32 	%r36, %r35, 23;
	mov.b32 	%f101, %r36;
	ex2.approx.ftz.f32 	%f102, %f100;
	mul.f32 	%f103, %f102, %f101;
	cvt.f64.f32 	%fd18, %f103;
	ld.global.u64 	%rd63, [%rd1];
	cvta.to.global.u64 	%rd64, %rd63;
	add.s64 	%rd65, %rd64, %rd61;
	st.global.f64 	[%rd65], %fd18;
	ld.global.u64 	%rd66, [%rd58+8];
	cvta.to.global.u64 	%rd67, %rd66;
	add.s64 	%rd68, %rd67, %rd61;
	ld.global.f64 	%fd19, [%rd68];
	cvt.rn.f32.f64 	%f104, %fd19;
	fma.rn.f32 	%f105, %f104, 0f3BBB989D, 0f3F000000;
	cvt.sat.f32.f32 	%f106, %f105;
	fma.rm.f32 	%f107, %f106, %f95, %f94;
	add.f32 	%f108, %f107, 0fCB40007F;
	neg.f32 	%f109, %f108;
	fma.rn.f32 	%f110, %f104, 0f3FB8AA3B, %f109;
	fma.rn.f32 	%f111, %f104, 0f32A57060, %f110;
	mov.b32 	%r37, %f107;
	shl.b32 	%r38, %r37, 23;
	mov.b32 	%f112, %r38;
	ex2.approx.ftz.f32 	%f113, %f111;
	mul.f32 	%f114, %f113, %f112;
	cvt.f64.f32 	%fd20, %f114;
	ld.global.u64 	%rd69, [%rd1];
	cvta.to.global.u64 	%rd70, %rd69;
	add.s64 	%rd71, %rd70, %rd61;
	st.global.f64 	[%rd71], %fd20;
	ld.global.u64 	%rd72, [%rd58+16];
	cvta.to.global.u64 	%rd73, %rd72;
	add.s64 	%rd74, %rd73, %rd61;
	ld.global.f64 	%fd21, [%rd74];
	cvt.rn.f32.f64 	%f115, %fd21;
	fma.rn.f32 	%f116, %f115, 0f3BBB989D, 0f3F000000;
	cvt.sat.f32.f32 	%f117, %f116;
	fma.rm.f32 	%f118, %f117, %f95, %f94;
	add.f32 	%f119, %f118, 0fCB40007F;
	neg.f32 	%f120, %f119;
	fma.rn.f32 	%f121, %f115, 0f3FB8AA3B, %f120;
	fma.rn.f32 	%f122, %f115, 0f32A57060, %f121;
	mov.b32 	%r39, %f118;
	shl.b32 	%r40, %r39, 23;
	mov.b32 	%f123, %r40;
	ex2.approx.ftz.f32 	%f124, %f122;
	mul.f32 	%f125, %f124, %f123;
	cvt.f64.f32 	%fd22, %f125;
	ld.global.u64 	%rd75, [%rd1];
	cvta.to.global.u64 	%rd76, %rd75;
	add.s64 	%rd77, %rd76, %rd61;
	st.global.f64 	[%rd77], %fd22;
	ld.global.u64 	%rd78, [%rd58+24];
	cvta.to.global.u64 	%rd79, %rd78;
	add.s64 	%rd80, %rd79, %rd61;
	ld.global.f64 	%fd23, [%rd80];
	cvt.rn.f32.f64 	%f126, %fd23;
	fma.rn.f32 	%f127, %f126, 0f3BBB989D, 0f3F000000;
	cvt.sat.f32.f32 	%f128, %f127;
	fma.rm.f32 	%f129, %f128, %f95, %f94;
	add.f32 	%f130, %f129, 0fCB40007F;
	neg.f32 	%f131, %f130;
	fma.rn.f32 	%f132, %f126, 0f3FB8AA3B, %f131;
	fma.rn.f32 	%f133, %f126, 0f32A57060, %f132;
	mov.b32 	%r41, %f129;
	shl.b32 	%r42, %r41, 23;
	mov.b32 	%f134, %r42;
	ex2.approx.ftz.f32 	%f135, %f133;
	mul.f32 	%f136, %f135, %f134;
	cvt.f64.f32 	%fd24, %f136;
	ld.global.u64 	%rd81, [%rd1];
	cvta.to.global.u64 	%rd82, %rd81;
	add.s64 	%rd83, %rd82, %rd61;
	st.global.f64 	[%rd83], %fd24;
	add.s32 	%r52, %r52, 4;
$L__BB0_7:
	setp.eq.s32 	%p8, %r8, 0;
	@%p8 bra 	$L__BB0_12;
	setp.eq.s32 	%p9, %r8, 1;
	@%p9 bra 	$L__BB0_10;
	mul.wide.u32 	%rd84, %r52, 8;
	add.s64 	%rd85, %rd2, %rd84;
	ld.global.u64 	%rd86, [%rd85];
	cvta.to.global.u64 	%rd87, %rd86;
	mul.wide.s32 	%rd88, %r1, 8;
	add.s64 	%rd89, %rd87, %rd88;
	ld.global.f64 	%fd25, [%rd89];
	cvt.rn.f32.f64 	%f137, %fd25;
	fma.rn.f32 	%f138, %f137, 0f3BBB989D, 0f3F000000;
	cvt.sat.f32.f32 	%f139, %f138;
	mov.f32 	%f140, 0f4B400001;
	mov.f32 	%f141, 0f437C0000;
	fma.rm.f32 	%f142, %f139, %f141, %f140;
	add.f32 	%f143, %f142, 0fCB40007F;
	neg.f32 	%f144, %f143;
	fma.rn.f32 	%f145, %f137, 0f3FB8AA3B, %f144;
	fma.rn.f32 	%f146, %f137, 0f32A57060, %f145;
	mov.b32 	%r43, %f142;
	shl.b32 	%r44, %r43, 23;
	mov.b32 	%f147, %r44;
	ex2.approx.ftz.f32 	%f148, %f146;
	mul.f32 	%f149, %f148, %f147;
	cvt.f64.f32 	%fd26, %f149;
	ld.global.u64 	%rd90, [%rd1];
	cvta.to.global.u64 	%rd91, %rd90;
	add.s64 	%rd92, %rd91, %rd88;
	st.global.f64 	[%rd92], %fd26;
	ld.global.u64 	%rd93, [%rd85+8];
	cvta.to.global.u64 	%rd94, %rd93;
	add.s64 	%rd95, %rd94, %rd88;
	ld.global.f64 	%fd27, [%rd95];
	cvt.rn.f32.f64 	%f150, %fd27;
	fma.rn.f32 	%f151, %f150, 0f3BBB989D, 0f3F000000;
	cvt.sat.f32.f32 	%f152, %f151;
	fma.rm.f32 	%f153, %f152, %f141, %f140;
	add.f32 	%f154, %f153, 0fCB40007F;
	neg.f32 	%f155, %f154;
	fma.rn.f32 	%f156, %f150, 0f3FB8AA3B, %f155;
	fma.rn.f32 	%f157, %f150, 0f32A57060, %f156;
	mov.b32 	%r45, %f153;
	shl.b32 	%r46, %r45, 23;
	mov.b32 	%f158, %r46;
	ex2.approx.ftz.f32 	%f159, %f157;
	mul.f32 	%f160, %f159, %f158;
	cvt.f64.f32 	%fd28, %f160;
	ld.global.u64 	%rd96, [%rd1];
	cvta.to.global.u64 	%rd97, %rd96;
	add.s64 	%rd98, %rd97, %rd88;
	st.global.f64 	[%rd98], %fd28;
	add.s32 	%r52, %r52, 2;
$L__BB0_10:
	and.b32  	%r47, %r13, 1;
	setp.eq.b32 	%p10, %r47, 1;
	not.pred 	%p11, %p10;
	@%p11 bra 	$L__BB0_12;
	mul.wide.u32 	%rd99, %r52, 8;
	add.s64 	%rd100, %rd2, %rd99;
	ld.global.u64 	%rd101, [%rd100];
	cvta.to.global.u64 	%rd102, %rd101;
	mul.wide.s32 	%rd103, %r1, 8;
	add.s64 	%rd104, %rd102, %rd103;
	ld.global.f64 	%fd29, [%rd104];
	cvt.rn.f32.f64 	%f161, %fd29;
	fma.rn.f32 	%f162, %f161, 0f3BBB989D, 0f3F000000;
	cvt.sat.f32.f32 	%f163, %f162;
	mov.f32 	%f164, 0f4B400001;
	mov.f32 	%f165, 0f437C0000;
	fma.rm.f32 	%f166, %f163, %f165, %f164;
	add.f32 	%f167, %f166, 0fCB40007F;
	neg.f32 	%f168, %f167;
	fma.rn.f32 	%f169, %f161, 0f3FB8AA3B, %f168;
	fma.rn.f32 	%f170, %f161, 0f32A57060, %f169;
	mov.b32 	%r48, %f166;
	shl.b32 	%r49, %r48, 23;
	mov.b32 	%f171, %r49;
	ex2.approx.ftz.f32 	%f172, %f170;
	mul.f32 	%f173, %f172, %f171;
	cvt.f64.f32 	%fd30, %f173;
	ld.global.u64 	%rd105, [%rd1];
	cvta.to.global.u64 	%rd106, %rd105;
	add.s64 	%rd107, %rd106, %rd103;
	st.global.f64 	[%rd107], %fd30;
$L__BB0_12:
	ret;

}


// ===== COMPILED SASS (sm_100) =====

	.target	sm_100

	.elftype	@"ET_EXEC"


//--------------------- .note.nv.tkinfo           --------------------------
	.section	.note.nv.tkinfo,"",@"SHT_NOTE"
	.sectionflags	@"SHF_NOTE_NV_TKINFO"
	.tkinfo
        /*0018*/ 	.word	0x00000002
        /*0030*/ 	.string	""
        /*0030*/ 	.string	"ptxas"
        /*0030*/ 	.string	"Cuda compilation tools, release 13.0, V13.0.88"
        /*0030*/ 	.string	"Build cuda_13.0.r13.0/compiler.36424714_0"
        /*0030*/ 	.string	"-arch sm_100 -m 64 "



//--------------------- .note.nv.cuinfo           --------------------------
	.section	.note.nv.cuinfo,"",@"SHT_NOTE"
	.sectionflags	@"SHF_NOTE_NV_CUINFO"
        /*0018*/ 	.short	0x0002
        /*001a*/ 	.short	0x0064
        /*001c*/ 	.short	0x0082
	.zero		2


//--------------------- .nv.info                  --------------------------
	.section	.nv.info,"",@"SHT_CUDA_INFO"
	.align	4


	//----- nvinfo : EIATTR_REGCOUNT
	.align		4
        /*0000*/ 	.byte	0x04, 0x2f
        /*0002*/ 	.short	(.L_1 - .L_0)
	.align		4
.L_0:
        /*0004*/ 	.word	index@(_Z3expPPdS0_ii)
        /*0008*/ 	.word	0x0000001c


	//----- nvinfo : EIATTR_FRAME_SIZE
	.align		4
.L_1:
        /*000c*/ 	.byte	0x04, 0x11
        /*000e*/ 	.short	(.L_3 - .L_2)
	.align		4
.L_2:
        /*0010*/ 	.word	index@(_Z3expPPdS0_ii)
        /*0014*/ 	.word	0x00000000


	//----- nvinfo : EIATTR_MIN_STACK_SIZE
	.align		4
.L_3:
        /*0018*/ 	.byte	0x04, 0x12
        /*001a*/ 	.short	(.L_5 - .L_4)
	.align		4
.L_4:
        /*001c*/ 	.word	index@(_Z3expPPdS0_ii)
        /*0020*/ 	.word	0x00000000
.L_5:


//--------------------- .nv.compat                --------------------------
	.section	.nv.compat,"",@"SHT_CUDA_COMPAT_INFO"
	.align	4
        /*0000*/ 	.byte	0x02, 0x09, 0x00, 0x00, 0x02, 0x02, 0x01, 0x00, 0x02, 0x05, 0x05, 0x00, 0x03, 0x07, 0x01, 0x01
        /*0010*/ 	.byte	0x02, 0x03, 0x00, 0x00, 0x02, 0x06, 0x01, 0x00, 0x04, 0x0b, 0x08, 0x00, 0x09, 0x00, 0x00, 0x00
        /*0020*/ 	.byte	0x00, 0x00, 0x00, 0x00


//--------------------- .nv.info._Z3expPPdS0_ii   --------------------------
	.section	.nv.info._Z3expPPdS0_ii,"",@"SHT_CUDA_INFO"
	.sectionflags	@""
	.align	4


	//----- nvinfo : EIATTR_CUDA_API_VERSION
	.align		4
        /*0000*/ 	.byte	0x04, 0x37
        /*0002*/ 	.short	(.L_7 - .L_6)
.L_6:
        /*0004*/ 	.word	0x00000082


	//----- nvinfo : EIATTR_KPARAM_INFO
	.align		4
.L_7:
        /*0008*/ 	.byte	0x04, 0x17
        /*000a*/ 	.short	(.L_9 - .L_8)
.L_8:
        /*000c*/ 	.word	0x00000000
        /*0010*/ 	.short	0x0003
        /*0012*/ 	.short	0x0014
        /*0014*/ 	.byte	0x00, 0xf0, 0x11, 0x00


	//----- nvinfo : EIATTR_KPARAM_INFO
	.align		4
.L_9:
        /*0018*/ 	.byte	0x04, 0x17
        /*001a*/ 	.short	(.L_11 - .L_10)
.L_10:
        /*001c*/ 	.word	0x00000000
        /*0020*/ 	.short	0x0002
        /*0022*/ 	.short	0x0010
        /*0024*/ 	.byte	0x00, 0xf0, 0x11, 0x00


	//----- nvinfo : EIATTR_KPARAM_INFO
	.align		4
.L_11:
        /*0028*/ 	.byte	0x04, 0x17
        /*002a*/ 	.short	(.L_13 - .L_12)
.L_12:
        /*002c*/ 	.word	0x00000000
        /*0030*/ 	.short	0x0001
        /*0032*/ 	.short	0x0008
        /*0034*/ 	.byte	0x00, 0xf5, 0x21, 0x00


	//----- nvinfo : EIATTR_KPARAM_INFO
	.align		4
.L_13:
        /*0038*/ 	.byte	0x04, 0x17
        /*003a*/ 	.short	(.L_15 - .L_14)
.L_14:
        /*003c*/ 	.word	0x00000000
        /*0040*/ 	.short	0x0000
        /*0042*/ 	.short	0x0000
        /*0044*/ 	.byte	0x00, 0xf5, 0x21, 0x00


	//----- nvinfo : EIATTR_SPARSE_MMA_MASK
	.align		4
.L_15:
        /*0048*/ 	.byte	0x03, 0x50
        /*004a*/ 	.short	0x0000


	//----- nvinfo : EIATTR_MAXREG_COUNT
	.align		4
        /*004c*/ 	.byte	0x03, 0x1b
        /*004e*/ 	.short	0x00ff


	//----- nvinfo : EIATTR_MERCURY_ISA_VERSION
	.align		4
        /*0050*/ 	.byte	0x03, 0x5f
        /*0052*/ 	.short	0x0101


	//----- nvinfo : EIATTR_VRC_CTA_INIT_COUNT
	.align		4
        /*0054*/ 	.byte	0x02, 0x4a
	.zero		1
	.zero		1


	//----- nvinfo : EIATTR_EXIT_INSTR_OFFSETS
	.align		4
        /*0058*/ 	.byte	0x04, 0x1c
        /*005a*/ 	.short	(.L_17 - .L_16)


	//   ....[0]....
.L_16:
        /*005c*/ 	.word	0x00000080


	//   ....[1]....
        /*0060*/ 	.word	0x000009e0


	//   ....[2]....
        /*0064*/ 	.word	0x00000e90


	//   ....[3]....
        /*0068*/ 	.word	0x00001140


	//   ....[4]....
        /*006c*/ 	.word	0x000012a0


	//----- nvinfo : EIATTR_CBANK_PARAM_SIZE
	.align		4
.L_17:
        /*0070*/ 	.byte	0x03, 0x19
        /*0072*/ 	.short	0x0018


	//----- nvinfo : EIATTR_PARAM_CBANK
	.align		4
        /*0074*/ 	.byte	0x04, 0x0a
        /*0076*/ 	.short	(.L_19 - .L_18)
	.align		4
.L_18:
        /*0078*/ 	.word	index@(.nv.constant0._Z3expPPdS0_ii)
        /*007c*/ 	.short	0x0380
        /*007e*/ 	.short	0x0018


	//----- nvinfo : EIATTR_SW_WAR
	.align		4
.L_19:
        /*0080*/ 	.byte	0x04, 0x36
        /*0082*/ 	.short	(.L_21 - .L_20)
.L_20:
        /*0084*/ 	.word	0x00000008
.L_21:


//--------------------- .nv.callgraph             --------------------------
	.section	.nv.callgraph,"",@"SHT_CUDA_CALLGRAPH"
	.align	4
	.sectionentsize	8
	.align		4
        /*0000*/ 	.word	0x00000000
	.align		4
        /*0004*/ 	.word	0xffffffff
	.align		4
        /*0008*/ 	.word	0x00000000
	.align		4
        /*000c*/ 	.word	0xfffffffe
	.align		4
        /*0010*/ 	.word	0x00000000
	.align		4
        /*0014*/ 	.word	0xfffffffd
	.align		4
        /*0018*/ 	.word	0x00000000
	.align		4
        /*001c*/ 	.word	0xfffffffc


//--------------------- .text._Z3expPPdS0_ii      --------------------------
	.section	.text._Z3expPPdS0_ii,"ax",@progbits
	.align	128
        .global         _Z3expPPdS0_ii
        .type           _Z3expPPdS0_ii,@function
        .size           _Z3expPPdS0_ii,(.L_x_5 - _Z3expPPdS0_ii)
        .other          _Z3expPPdS0_ii,@"STO_CUDA_ENTRY STV_DEFAULT"
_Z3expPPdS0_ii:
.text._Z3expPPdS0_ii:
[----:B------:R-:W-:Y:S01]  /*0000*/  LDC R1, c[0x0][0x37c] ;  /* 0x0000df00ff017b82 */ /* 0x000fe20000000800 */
[----:B------:R-:W0:Y:S07]  /*0010*/  S2R R0, SR_CTAID.X ;  /* 0x0000000000007919 */ /* 0x000e2e0000002500 */
[----:B------:R-:W1:Y:S01]  /*0020*/  LDC.64 R2, c[0x0][0x390] ;  /* 0x0000e400ff027b82 */ /* 0x000e620000000a00 */
[----:B------:R-:W0:Y:S01]  /*0030*/  LDCU UR4, c[0x0][0x360] ;  /* 0x00006c00ff0477ac */ /* 0x000e220008000800 */
[----:B------:R-:W0:Y:S01]  /*0040*/  S2R R5, SR_TID.X ;  /* 0x0000000000057919 */ /* 0x000e220000002100 */
[----:B-1----:R-:W-:Y:S01]  /*0050*/  ISETP.GE.AND P0, PT, R2, 0x1, PT ;  /* 0x000000010200780c */ /* 0x002fe20003f06270 */
[----:B0-----:R-:W-:-:S05]  /*0060*/  IMAD R0, R0, UR4, R5 ;  /* 0x0000000400007c24 */ /* 0x001fca000f8e0205 */
[----:B------:R-:W-:-:S13]  /*0070*/  ISETP.GE.OR P0, PT, R0, R3, !P0 ;  /* 0x000000030000720c */ /* 0x000fda0004706670 */
[----:B------:R-:W-:Y:S05]  /*0080*/  @P0 EXIT ;  /* 0x000000000000094d */ /* 0x000fea0003800000 */
[C---:B------:R-:W-:Y:S01]  /*0090*/  ISETP.GE.U32.AND P1, PT, R2.reuse, 0x8, PT ;  /* 0x000000080200780c */ /* 0x040fe20003f26070 */
[----:B------:R-:W0:Y:S01]  /*00a0*/  LDCU.64 UR6, c[0x0][0x358] ;  /* 0x00006b00ff0677ac */ /* 0x000e220008000a00 */
[----:B------:R-:W-:Y:S01]  /*00b0*/  LOP3.LUT R11, R2, 0x7, RZ, 0xc0, !PT ;  /* 0x00000007020b7812 */ /* 0x000fe200078ec0ff */
[----:B------:R-:W-:-:S03]  /*00c0*/  HFMA2 R3, -RZ, RZ, 0, 0 ;  /* 0x00000000ff037431 */ /* 0x000fc600000001ff */
[----:B------:R-:W-:-:S07]  /*00d0*/  ISETP.NE.AND P0, PT, R11, RZ, PT ;  /* 0x000000ff0b00720c */ /* 0x000fce0003f05270 */
[----:B------:R-:W-:Y:S06]  /*00e0*/  @!P1 BRA `(.L_x_0) ;  /* 0x00000008003c9947 */ /* 0x000fec0003800000 */
[----:B------:R-:W1:Y:S01]  /*00f0*/  LDCU.64 UR4, c[0x0][0x380] ;  /* 0x00007000ff0477ac */ /* 0x000e620008000a00 */
[----:B------:R-:W-:-:S04]  /*0100*/  LOP3.LUT R3, R2, 0x7ffffff8, RZ, 0xc0, !PT ;  /* 0x7ffffff802037812 */ /* 0x000fc800078ec0ff */
[----:B------:R-:W-:Y:S01]  /*0110*/  IADD3 R8, PT, PT, -R3, RZ, RZ ;  /* 0x000000ff03087210 */ /* 0x000fe20007ffe1ff */
[----:B-1----:R-:W-:-:S04]  /*0120*/  UIADD3 UR4, UP0, UPT, UR4, 0x20, URZ ;  /* 0x0000002004047890 */ /* 0x002fc8000ff1e0ff */
[----:B------:R-:W-:Y:S02]  /*0130*/  UIADD3.X UR5, UPT, UPT, URZ, UR5, URZ, UP0, !UPT ;  /* 0x00000005ff057290 */ /* 0x000fe400087fe4ff */
[----:B------:R-:W-:-:S04]  /*0140*/  MOV R4, UR4 ;  /* 0x0000000400047c02 */ /* 0x000fc80008000f00 */
[----:B------:R-:W-:-:S07]  /*0150*/  MOV R5, UR5 ;  /* 0x0000000500057c02 */ /* 0x000fce0008000f00 */
.L_x_1:
[----:B01----:R-:W2:Y:S02]  /*0160*/  LDG.E.64 R6, desc[UR6][R4.64+-0x20] ;  /* 0xffffe00604067981 */ /* 0x003ea4000c1e1b00 */
[----:B--2---:R-:W-:-:S06]  /*0170*/  IMAD.WIDE R14, R0, 0x8, R6 ;  /* 0x00000008000e7825 */ /* 0x004fcc00078e0206 */
[----:B------:R-:W2:Y:S01]  /*0180*/  LDG.E.64 R14, desc[UR6][R14.64] ;  /* 0x000000060e0e7981 */ /* 0x000ea2000c1e1b00 */
[----:B------:R-:W0:Y:S03]  /*0190*/  LDC.64 R6, c[0x0][0x388] ;  /* 0x0000e200ff067b82 */ /* 0x000e260000000a00 */
[----:B0-----:R-:W3:Y:S01]  /*01a0*/  LDG.E.64 R12, desc[UR6][R6.64] ;  /* 0x00000006060c7981 */ /* 0x001ee2000c1e1b00 */
[----:B------:R-:W-:Y:S01]  /*01b0*/  HFMA2 R9, -RZ, RZ, 0.96630859375, -0.0022525787353515625 ;  /* 0x3bbb989dff097431 */ /* 0x000fe200000001ff */
[----:B------:R-:W-:Y:S01]  /*01c0*/  MOV R10, 0x437c0000 ;  /* 0x437c0000000a7802 */ /* 0x000fe20000000f00 */
[----:B--2---:R-:W0:Y:S03]  /*01d0*/  F2F.F32.F64 R16, R14 ;  /* 0x0000000e00107310 */ /* 0x004e260000301000 */
[----:B0-----:R-:W-:-:S04]  /*01e0*/  FFMA.SAT R17, R16, R9, 0.5 ;  /* 0x3f00000010117423 */ /* 0x001fc80000002009 */
[----:B------:R-:W-:-:S04]  /*01f0*/  FFMA.RM R17, R17, R10, 12582913 ;  /* 0x4b40000111117423 */ /* 0x000fc8000000400a */
[C---:B------:R-:W-:Y:S01]  /*0200*/  FADD R19, R17.reuse, -12583039 ;  /* 0xcb40007f11137421 */ /* 0x040fe20000000000 */
[----:B------:R-:W-:-:S03]  /*0210*/  SHF.L.U32 R17, R17, 0x17, RZ ;  /* 0x0000001711117819 */ /* 0x000fc600000006ff */
[----:B------:R-:W-:-:S04]  /*0220*/  FFMA R19, R16, 1.4426950216293334961, -R19 ;  /* 0x3fb8aa3b10137823 */ /* 0x000fc80000000813 */
[----:B------:R-:W-:-:S06]  /*0230*/  FFMA R20, R16, 1.925963033500011079e-08, R19 ;  /* 0x32a5706010147823 */ /* 0x000fcc0000000013 */
[----:B------:R-:W0:Y:S02]  /*0240*/  MUFU.EX2 R20, R20 ;  /* 0x0000001400147308 */ /* 0x000e240000000800 */
[----:B0-----:R-:W-:Y:S01]  /*0250*/  FMUL R21, R17, R20 ;  /* 0x0000001411157220 */ /* 0x001fe20000400000 */
[----:B---3--:R-:W-:-:S05]  /*0260*/  IMAD.WIDE R16, R0, 0x8, R12 ;  /* 0x0000000800107825 */ /* 0x008fca00078e020c */
[----:B------:R-:W0:Y:S02]  /*0270*/  F2F.F64.F32 R14, R21 ;  /* 0x00000015000e7310 */ /* 0x000e240000201800 */
[----:B0-----:R0:W-:Y:S04]  /*0280*/  STG.E.64 desc[UR6][R16.64], R14 ;  /* 0x0000000e10007986 */ /* 0x0011e8000c101b06 */
[----:B------:R-:W2:Y:S02]  /*0290*/  LDG.E.64 R12, desc[UR6][R4.64+-0x18] ;  /* 0xffffe806040c7981 */ /* 0x000ea4000c1e1b00 */
[----:B--2---:R-:W-:Y:S02]  /*02a0*/  IMAD.WIDE R18, R0, 0x8, R12 ;  /* 0x0000000800127825 */ /* 0x004fe400078e020c */
[----:B------:R-:W2:Y:S04]  /*02b0*/  LDG.E.64 R12, desc[UR6][R6.64] ;  /* 0x00000006060c7981 */ /* 0x000ea8000c1e1b00 */
[----:B------:R-:W3:Y:S02]  /*02c0*/  LDG.E.64 R18, desc[UR6][R18.64] ;  /* 0x0000000612127981 */ /* 0x000ee4000c1e1b00 */
[----:B---3--:R-:W1:Y:S02]  /*02d0*/  F2F.F32.F64 R22, R18 ;  /* 0x0000001200167310 */ /* 0x008e640000301000 */
[----:B-1----:R-:W-:-:S04]  /*02e0*/  FFMA.SAT R23, R22, R9, 0.5 ;  /* 0x3f00000016177423 */ /* 0x002fc80000002009 */
[----:B------:R-:W-:-:S04]  /*02f0*/  FFMA.RM R23, R23, R10, 12582913 ;  /* 0x4b40000117177423 */ /* 0x000fc8000000400a */
[----:B------:R-:W-:-:S04]  /*0300*/  FADD R25, R23, -12583039 ;  /* 0xcb40007f17197421 */ /* 0x000fc80000000000 */
[----:B------:R-:W-:-:S04]  /*0310*/  FFMA R25, R22, 1.4426950216293334961, -R25 ;  /* 0x3fb8aa3b16197823 */ /* 0x000fc80000000819 */
[----:B------:R-:W-:-:S04]  /*0320*/  FFMA R25, R22, 1.925963033500011079e-08, R25 ;  /* 0x32a5706016197823 */ /* 0x000fc80000000019 */
[----:B0-----:R-:W0:Y:S01]  /*0330*/  MUFU.EX2 R14, R25 ;  /* 0x00000019000e7308 */ /* 0x001e220000000800 */
[----:B------:R-:W-:-:S05]  /*0340*/  SHF.L.U32 R23, R23, 0x17, RZ ;  /* 0x0000001717177819 */ /* 0x000fca00000006ff */
[----:B0-----:R-:W-:-:S06]  /*0350*/  FMUL R14, R23, R14 ;  /* 0x0000000e170e7220 */ /* 0x001fcc0000400000 */
[----:B------:R-:W0:Y:S01]  /*0360*/  F2F.F64.F32 R14, R14 ;  /* 0x0000000e000e7310 */ /* 0x000e220000201800 */
[----:B--2---:R-:W-:-:S05]  /*0370*/  IMAD.WIDE R16, R0, 0x8, R12 ;  /* 0x0000000800107825 */ /* 0x004fca00078e020c */
        /* <DEDUP_REMOVED lines=81> */
[----:B------:R-:W2:Y:S04]  /*0890*/  LDG.E.64 R16, desc[UR6][R4.64+0x18] ;  /* 0x0000180604107981 */ /* 0x000ea8000c1e1b00 */
[----:B------:R-:W3:Y:S01]  /*08a0*/  LDG.E.64 R6, desc[UR6][R6.64] ;  /* 0x0000000606067981 */ /* 0x000ee2000c1e1b00 */
[----:B--2---:R-:W-:-:S06]  /*08b0*/  IMAD.WIDE R16, R0, 0x8, R16 ;  /* 0x0000000800107825 */ /* 0x004fcc00078e0210 */
[----:B------:R-:W2:Y:S01]  /*08c0*/  LDG.E.64 R16, desc[UR6][R16.64] ;  /* 0x0000000610107981 */ /* 0x000ea2000c1e1b00 */
[----:B------:R-:W-:-:S04]  /*08d0*/  IADD3 R8, PT, PT, R8, 0x8, RZ ;  /* 0x0000000808087810 */ /* 0x000fc80007ffe0ff */
[----:B------:R-:W-:Y:S01]  /*08e0*/  ISETP.NE.AND P1, PT, R8, RZ, PT ;  /* 0x000000ff0800720c */ /* 0x000fe20003f25270 */
[----:B---3--:R-:W-:Y:S01]  /*08f0*/  IMAD.WIDE R6, R0, 0x8, R6 ;  /* 0x0000000800067825 */ /* 0x008fe200078e0206 */
[----:B------:R-:W-:-:S04]  /*0900*/  IADD3 R4, P2, PT, R4, 0x40, RZ ;  /* 0x0000004004047810 */ /* 0x000fc80007f5e0ff */
[----:B------:R-:W-:Y:S01]  /*0910*/  IADD3.X R5, PT, PT, RZ, R5, RZ, P2, !PT ;  /* 0x00000005ff057210 */ /* 0x000fe200017fe4ff */
[----:B--2---:R-:W1:Y:S02]  /*0920*/  F2F.F32.F64 R18, R16 ;  /* 0x0000001000127310 */ /* 0x004e640000301000 */
[----:B-1----:R-:W-:-:S04]  /*0930*/  FFMA.SAT R9, R18, R9, 0.5 ;  /* 0x3f00000012097423 */ /* 0x002fc80000002009 */
[----:B------:R-:W-:-:S04]  /*0940*/  FFMA.RM R9, R9, R10, 12582913 ;  /* 0x4b40000109097423 */ /* 0x000fc8000000400a */
[----:B------:R-:W-:-:S04]  /*0950*/  FADD R19, R9, -12583039 ;  /* 0xcb40007f09137421 */ /* 0x000fc80000000000 */
[----:B------:R-:W-:-:S04]  /*0960*/  FFMA R19, R18, 1.4426950216293334961, -R19 ;  /* 0x3fb8aa3b12137823 */ /* 0x000fc80000000813 */
[----:B------:R-:W-:-:S04]  /*0970*/  FFMA R19, R18, 1.925963033500011079e-08, R19 ;  /* 0x32a5706012137823 */ /* 0x000fc80000000013 */
[----:B------:R-:W1:Y:S01]  /*0980*/  MUFU.EX2 R10, R19 ;  /* 0x00000013000a7308 */ /* 0x000e620000000800 */
[----:B------:R-:W-:-:S05]  /*0990*/  SHF.L.U32 R9, R9, 0x17, RZ ;  /* 0x0000001709097819 */ /* 0x000fca00000006ff */
[----:B-1----:R-:W-:-:S04]  /*09a0*/  FMUL R9, R9, R10 ;  /* 0x0000000a09097220 */ /* 0x002fc80000400000 */
[----:B0-----:R-:W0:Y:S02]  /*09b0*/  F2F.F64.F32 R12, R9 ;  /* 0x00000009000c7310 */ /* 0x001e240000201800 */
[----:B0-----:R1:W-:Y:S01]  /*09c0*/  STG.E.64 desc[UR6][R6.64], R12 ;  /* 0x0000000c06007986 */ /* 0x0013e2000c101b06 */
[----:B------:R-:W-:Y:S05]  /*09d0*/  @P1 BRA `(.L_x_1) ;  /* 0xfffffff400e01947 */ /* 0x000fea000383ffff */
.L_x_0:
[----:B0-----:R-:W-:Y:S05]  /*09e0*/  @!P0 EXIT ;  /* 0x000000000000894d */ /* 0x001fea0003800000 */
[----:B------:R-:W-:Y:S02]  /*09f0*/  ISETP.GE.U32.AND P0, PT, R11, 0x4, PT ;  /* 0x000000040b00780c */ /* 0x000fe40003f06070 */
[----:B------:R-:W-:-:S04]  /*0a00*/  LOP3.LUT R16, R2, 0x3, RZ, 0xc0, !PT ;  /* 0x0000000302107812 */ /* 0x000fc800078ec0ff */
[----:B------:R-:W-:-:S07]  /*0a10*/  ISETP.NE.AND P1, PT, R16, RZ, PT ;  /* 0x000000ff1000720c */ /* 0x000fce0003f25270 */
[----:B------:R-:W-:Y:S06]  /*0a20*/  @!P0 BRA `(.L_x_2) ;  /* 0x0000000400188947 */ /* 0x000fec0003800000 */
[----:B------:R-:W0:Y:S02]  /*0a30*/  LDC.64 R4, c[0x0][0x380] ;  /* 0x0000e000ff047b82 */ /* 0x000e240000000a00 */
[----:B0-----:R-:W-:-:S05]  /*0a40*/  IMAD.WIDE.U32 R4, R3, 0x8, R4 ;  /* 0x0000000803047825 */ /* 0x001fca00078e0004 */
[----:B-1----:R-:W2:Y:S02]  /*0a50*/  LDG.E.64 R6, desc[UR6][R4.64] ;  /* 0x0000000604067981 */ /* 0x002ea4000c1e1b00 */
        /* <DEDUP_REMOVED lines=54> */
[----:B---3--:R-:W-:Y:S01]  /*0dc0*/  IMAD.WIDE R6, R0, 0x8, R6 ;  /* 0x0000000800067825 */ /* 0x008fe200078e0206 */
[----:B------:R-:W-:Y:S01]  /*0dd0*/  IADD3 R3, PT, PT, R3, 0x4, RZ ;  /* 0x0000000403037810 */ /* 0x000fe20007ffe0ff */
        /* <DEDUP_REMOVED lines=8> */
[----:B-1----:R-:W-:-:S06]  /*0e60*/  FMUL R4, R8, R9 ;  /* 0x0000000908047220 */ /* 0x002fcc0000400000 */
[----:B------:R-:W1:Y:S02]  /*0e70*/  F2F.F64.F32 R4, R4 ;  /* 0x0000000400047310 */ /* 0x000e640000201800 */
[----:B-1----:R0:W-:Y:S02]  /*0e80*/  STG.E.64 desc[UR6][R6.64], R4 ;  /* 0x0000000406007986 */ /* 0x0021e4000c101b06 */
.L_x_2:
[----:B------:R-:W-:Y:S05]  /*0e90*/  @!P1 EXIT ;  /* 0x000000000000994d */ /* 0x000fea0003800000 */
[----:B------:R-:W-:Y:S02]  /*0ea0*/  ISETP.NE.AND P0, PT, R16, 0x1, PT ;  /* 0x000000011000780c */ /* 0x000fe40003f05270 */
[----:B------:R-:W-:-:S04]  /*0eb0*/  LOP3.LUT R2, R2, 0x1, RZ, 0xc0, !PT ;  /* 0x0000000102027812 */ /* 0x000fc800078ec0ff */
[----:B------:R-:W-:-:S07]  /*0ec0*/  ISETP.NE.U32.AND P1, PT, R2, 0x1, PT ;  /* 0x000000010200780c */ /* 0x000fce0003f25070 */
[----:B------:R-:W-:Y:S06]  /*0ed0*/  @!P0 BRA `(.L_x_3) ;  /* 0x0000000000988947 */ /* 0x000fec0003800000 */
[----:B01----:R-:W0:Y:S02]  /*0ee0*/  LDC.64 R6, c[0x0][0x380] ;  /* 0x0000e000ff067b82 */ /* 0x003e240000000a00 */
[----:B0-----:R-:W-:-:S05]  /*0ef0*/  IMAD.WIDE.U32 R6, R3, 0x8, R6 ;  /* 0x0000000803067825 */ /* 0x001fca00078e0006 */
[----:B------:R-:W2:Y:S02]  /*0f00*/  LDG.E.64 R4, desc[UR6][R6.64] ;  /* 0x0000000606047981 */ /* 0x000ea4000c1e1b00 */
        /* <DEDUP_REMOVED lines=10> */
[----:B------:R-:W-:Y:S01]  /*0fb0*/  SHF.L.U32 R15, R15, 0x17, RZ ;  /* 0x000000170f0f7819 */ /* 0x000fe200000006ff */
[----:B---3--:R-:W-:-:S04]  /*0fc0*/  IMAD.WIDE R8, R0, 0x8, R8 ;  /* 0x0000000800087825 */ /* 0x008fc800078e0208 */
[----:B------:R-:W-:-:S04]  /*0fd0*/  FFMA R14, R11, 1.4426950216293334961, -R14 ;  /* 0x3fb8aa3b0b0e7823 */ /* 0x000fc8000000080e */
[----:B------:R-:W-:-:S04]  /*0fe0*/  FFMA R11, R11, 1.925963033500011079e-08, R14 ;  /* 0x32a570600b0b7823 */ /* 0x000fc8000000000e */
[----:B------:R-:W0:Y:S02]  /*0ff0*/  MUFU.EX2 R14, R11 ;  /* 0x0000000b000e7308 */ /* 0x000e240000000800 */
[----:B0-----:R-:W-:-:S06]  /*1000*/  FMUL R16, R15, R14 ;  /* 0x0000000e0f107220 */ /* 0x001fcc0000400000 */
[----:B------:R-:W0:Y:S02]  /*1010*/  F2F.F64.F32 R12, R16 ;  /* 0x00000010000c7310 */ /* 0x000e240000201800 */
[----:B0-----:R2:W-:Y:S04]  /*1020*/  STG.E.64 desc[UR6][R8.64], R12 ;  /* 0x0000000c08007986 */ /* 0x0015e8000c101b06 */
[----:B------:R-:W3:Y:S04]  /*1030*/  LDG.E.64 R6, desc[UR6][R6.64+0x8] ;  /* 0x0000080606067981 */ /* 0x000ee8000c1e1b00 */
[----:B------:R-:W4:Y:S01]  /*1040*/  LDG.E.64 R4, desc[UR6][R4.64] ;  /* 0x0000000604047981 */ /* 0x000f22000c1e1b00 */
[----:B---3--:R-:W-:-:S06]  /*1050*/  IMAD.WIDE R14, R0, 0x8, R6 ;  /* 0x00000008000e7825 */ /* 0x008fcc00078e0206 */
[----:B------:R-:W3:Y:S01]  /*1060*/  LDG.E.64 R14, desc[UR6][R14.64] ;  /* 0x000000060e0e7981 */ /* 0x000ee2000c1e1b00 */
[----:B----4-:R-:W-:Y:S01]  /*1070*/  IMAD.WIDE R4, R0, 0x8, R4 ;  /* 0x0000000800047825 */ /* 0x010fe200078e0204 */
[----:B------:R-:W-:Y:S01]  /*1080*/  IADD3 R3, PT, PT, R3, 0x2, RZ ;  /* 0x0000000203037810 */ /* 0x000fe20007ffe0ff */
[----:B---3--:R-:W0:Y:S02]  /*1090*/  F2F.F32.F64 R17, R14 ;  /* 0x0000000e00117310 */ /* 0x008e240000301000 */
[----:B0-----:R-:W-:-:S04]  /*10a0*/  FFMA.SAT R11, R17, R2, 0.5 ;  /* 0x3f000000110b7423 */ /* 0x001fc80000002002 */
[----:B------:R-:W-:-:S04]  /*10b0*/  FFMA.RM R11, R11, R10, 12582913 ;  /* 0x4b4000010b0b7423 */ /* 0x000fc8000000400a */
[----:B------:R-:W-:-:S04]  /*10c0*/  FADD R2, R11, -12583039 ;  /* 0xcb40007f0b027421 */ /* 0x000fc80000000000 */
[----:B------:R-:W-:-:S04]  /*10d0*/  FFMA R2, R17, 1.4426950216293334961, -R2 ;  /* 0x3fb8aa3b11027823 */ /* 0x000fc80000000802 */
[----:B------:R-:W-:-:S06]  /*10e0*/  FFMA R2, R17, 1.925963033500011079e-08, R2 ;  /* 0x32a5706011027823 */ /* 0x000fcc0000000002 */
[----:B------:R-:W0:Y:S01]  /*10f0*/  MUFU.EX2 R2, R2 ;  /* 0x0000000200027308 */ /* 0x000e220000000800 */
[----:B------:R-:W-:-:S05]  /*1100*/  SHF.L.U32 R11, R11, 0x17, RZ ;  /* 0x000000170b0b7819 */ /* 0x000fca00000006ff */
[----:B0-----:R-:W-:-:S06]  /*1110*/  FMUL R6, R11, R2 ;  /* 0x000000020b067220 */ /* 0x001fcc0000400000 */
[----:B------:R-:W0:Y:S02]  /*1120*/  F2F.F64.F32 R6, R6 ;  /* 0x0000000600067310 */ /* 0x000e240000201800 */
[----:B0-----:R2:W-:Y:S02]  /*1130*/  STG.E.64 desc[UR6][R4.64], R6 ;  /* 0x0000000604007986 */ /* 0x0015e4000c101b06 */
.L_x_3:
[----:B------:R-:W-:Y:S05]  /*1140*/  @P1 EXIT ;  /* 0x000000000000194d */ /* 0x000fea0003800000 */
[----:B0-2---:R-:W0:Y:S02]  /*1150*/  LDC.64 R4, c[0x0][0x380] ;  /* 0x0000e000ff047b82 */ /* 0x005e240000000a00 */
[----:B0-----:R-:W-:-:S06]  /*1160*/  IMAD.WIDE.U32 R4, R3, 0x8, R4 ;  /* 0x0000000803047825 */ /* 0x001fcc00078e0004 */
[----:B------:R-:W1:Y:S01]  /*1170*/  LDG.E.64 R4, desc[UR6][R4.64] ;  /* 0x0000000604047981 */ /* 0x000e62000c1e1b00 */
[----:B------:R-:W0:Y:S03]  /*1180*/  LDC.64 R2, c[0x0][0x388] ;  /* 0x0000e200ff027b82 */ /* 0x000e260000000a00 */
[----:B0-----:R-:W2:Y:S01]  /*1190*/  LDG.E.64 R2, desc[UR6][R2.64] ;  /* 0x0000000602027981 */ /* 0x001ea2000c1e1b00 */
[----:B-1----:R-:W-:-:S06]  /*11a0*/  IMAD.WIDE R6, R0, 0x8, R4 ;  /* 0x0000000800067825 */ /* 0x002fcc00078e0204 */
[----:B------:R-:W3:Y:S01]  /*11b0*/  LDG.E.64 R6, desc[UR6][R6.64] ;  /* 0x0000000606067981 */ /* 0x000ee2000c1e1b00 */
[----:B------:R-:W-:Y:S01]  /*11c0*/  HFMA2 R9, -RZ, RZ, 0.96630859375, -0.0022525787353515625 ;  /* 0x3bbb989dff097431 */ /* 0x000fe200000001ff */
[----:B------:R-:W-:Y:S01]  /*11d0*/  MOV R10, 0x437c0000 ;  /* 0x437c0000000a7802 */ /* 0x000fe20000000f00 */
[----:B--2---:R-:W-:Y:S01]  /*11e0*/  IMAD.WIDE R2, R0, 0x8, R2 ;  /* 0x0000000800027825 */ /* 0x004fe200078e0202 */
[----:B---3--:R-:W0:Y:S03]  /*11f0*/  F2F.F32.F64 R8, R6 ;  /* 0x0000000600087310 */ /* 0x008e260000301000 */
[----:B0-----:R-:W-:-:S04]  /*1200*/  FFMA.SAT R9, R8, R9, 0.5 ;  /* 0x3f00000008097423 */ /* 0x001fc80000002009 */
[----:B------:R-:W-:-:S04]  /*1210*/  FFMA.RM R9, R9, R10, 12582913 ;  /* 0x4b40000109097423 */ /* 0x000fc8000000400a */
[----:B------:R-:W-:-:S04]  /*1220*/  FADD R11, R9, -12583039 ;  /* 0xcb40007f090b7421 */ /* 0x000fc80000000000 */
[----:B------:R-:W-:-:S04]  /*1230*/  FFMA R11, R8, 1.4426950216293334961, -R11 ;  /* 0x3fb8aa3b080b7823 */ /* 0x000fc8000000080b */
[----:B------:R-:W-:-:S04]  /*1240*/  FFMA R11, R8, 1.925963033500011079e-08, R11 ;  /* 0x32a57060080b7823 */ /* 0x000fc8000000000b */
[----:B------:R-:W0:Y:S01]  /*1250*/  MUFU.EX2 R4, R11 ;  /* 0x0000000b00047308 */ /* 0x000e220000000800 */
[----:B------:R-:W-:-:S05]  /*1260*/  SHF.L.U32 R9, R9, 0x17, RZ ;  /* 0x0000001709097819 */ /* 0x000fca00000006ff */
[----:B0-----:R-:W-:-:S06]  /*1270*/  FMUL R4, R9, R4 ;  /* 0x0000000409047220 */ /* 0x001fcc0000400000 */
[----:B------:R-:W0:Y:S02]  /*1280*/  F2F.F64.F32 R4, R4 ;  /* 0x0000000400047310 */ /* 0x000e240000201800 */
[----:B0-----:R-:W-:Y:S01]  /*1290*/  STG.E.64 desc[UR6][R2.64], R4 ;  /* 0x0000000402007986 */ /* 0x001fe2000c101b06 */
[----:B------:R-:W-:Y:S05]  /*12a0*/  EXIT ;  /* 0x000000000000794d */ /* 0x000fea0003800000 */
.L_x_4:
[----:B------:R-:W-:-:S00]  /*12b0*/  BRA `(.L_x_4) ;  /* 0xfffffffc00fc7947 */ /* 0x000fc0000383ffff */
[----:B------:R-:W-:-:S00]  /*12c0*/  NOP ;  /* 0x0000000000007918 */ /* 0x000fc00000000000 */
        /* <DEDUP_REMOVED lines=11> */
.L_x_5:


//--------------------- .nv.shared.reserved.0     --------------------------
	.section	.nv.shared.reserved.0,"aw",@nobits
	.weak		__nv_reservedSMEM_offset_0_alias
	.size		__nv_reservedSMEM_offset_0_alias, 0, 64
	.other		__nv_reservedSMEM_offset_0_alias,@"STO_CUDA_RESERVED_SHARED STV_DEFAULT"
__nv_reservedSMEM_offset_0_alias:
	.zero		0
	.zero		64


//--------------------- .nv.constant0._Z3expPPdS0_ii --------------------------
	.section	.nv.constant0._Z3expPPdS0_ii,"a",@progbits
	.sectionflags	@""
	.align	4
.nv.constant0._Z3expPPdS0_ii:
	.zero		920


//--------------------- SYMBOLS --------------------------

	.type		.nv.reservedSmem.offset0,@object
	.size		.nv.reservedSmem.offset0,0x4
